//
// Generated by NVIDIA NVVM Compiler
//
// Compiler Build ID: CL-36424714
// Cuda compilation tools, release 13.0, V13.0.88
// Based on NVVM 20.0.0
//

.version 9.0
.target sm_100
.address_size 64

	// .globl	_Z10matrix_mulPiS_S_

.visible .entry _Z10matrix_mulPiS_S_(
	.param .u64 .ptr .align 1 _Z10matrix_mulPiS_S__param_0,
	.param .u64 .ptr .align 1 _Z10matrix_mulPiS_S__param_1,
	.param .u64 .ptr .align 1 _Z10matrix_mulPiS_S__param_2
)
{
	.reg .pred 	%p<4>;
	.reg .b32 	%r<24>;
	.reg .b64 	%rd<13>;

	ld.param.u64 	%rd1, [_Z10matrix_mulPiS_S__param_0];
	ld.param.u64 	%rd2, [_Z10matrix_mulPiS_S__param_1];
	ld.param.u64 	%rd3, [_Z10matrix_mulPiS_S__param_2];
	mov.u32 	%r3, %ntid.x;
	mov.u32 	%r4, %ctaid.x;
	mov.u32 	%r5, %tid.x;
	mad.lo.s32 	%r1, %r3, %r4, %r5;
	mov.u32 	%r6, %ntid.y;
	mov.u32 	%r7, %ctaid.y;
	mov.u32 	%r8, %tid.y;
	mad.lo.s32 	%r9, %r6, %r7, %r8;
	setp.gt.s32 	%p1, %r1, 2;
	setp.gt.u32 	%p2, %r9, 4;
	or.pred  	%p3, %p1, %p2;
	@%p3 bra 	$L__BB0_2;
	cvta.to.global.u64 	%rd4, %rd3;
	cvta.to.global.u64 	%rd5, %rd1;
	cvta.to.global.u64 	%rd6, %rd2;
	shl.b32 	%r10, %r1, 2;
	mul.wide.s32 	%rd7, %r10, 4;
	add.s64 	%rd8, %rd5, %rd7;
	ld.global.u32 	%r11, [%rd8];
	mul.wide.u32 	%rd9, %r9, 4;
	add.s64 	%rd10, %rd6, %rd9;
	ld.global.u32 	%r12, [%rd10];
	mul.lo.s32 	%r13, %r12, %r11;
	ld.global.u32 	%r14, [%rd8+4];
	ld.global.u32 	%r15, [%rd10+20];
	mad.lo.s32 	%r16, %r15, %r14, %r13;
	ld.global.u32 	%r17, [%rd8+8];
	ld.global.u32 	%r18, [%rd10+40];
	mad.lo.s32 	%r19, %r18, %r17, %r16;
	ld.global.u32 	%r20, [%rd8+12];
	ld.global.u32 	%r21, [%rd10+60];
	mad.lo.s32 	%r22, %r21, %r20, %r19;
	mad.lo.s32 	%r23, %r1, 5, %r9;
	mul.wide.s32 	%rd11, %r23, 4;
	add.s64 	%rd12, %rd4, %rd11;
	st.global.u32 	[%rd12], %r22;
$L__BB0_2:
	ret;

}


// ===== COMPILED SASS (sm_100) =====

	.target	sm_100

	.elftype	@"ET_EXEC"


//--------------------- .note.nv.tkinfo           --------------------------
	.section	.note.nv.tkinfo,"",@"SHT_NOTE"
	.sectionflags	@"SHF_NOTE_NV_TKINFO"
	.tkinfo
        /*0018*/ 	.word	0x00000002
        /*0030*/ 	.string	""
        /*0030*/ 	.string	"ptxas"
        /*0030*/ 	.string	"Cuda compilation tools, release 13.0, V13.0.88"
        /*0030*/ 	.string	"Build cuda_13.0.r13.0/compiler.36424714_0"
        /*0030*/ 	.string	"-arch sm_100 -m 64 "



//--------------------- .note.nv.cuinfo           --------------------------
	.section	.note.nv.cuinfo,"",@"SHT_NOTE"
	.sectionflags	@"SHF_NOTE_NV_CUINFO"
        /*0018*/ 	.short	0x0002
        /*001a*/ 	.short	0x0064
        /*001c*/ 	.short	0x0082
	.zero		2


//--------------------- .nv.info                  --------------------------
	.section	.nv.info,"",@"SHT_CUDA_INFO"
	.align	4


	//----- nvinfo : EIATTR_REGCOUNT
	.align		4
        /*0000*/ 	.byte	0x04, 0x2f
        /*0002*/ 	.short	(.L_1 - .L_0)
	.align		4
.L_0:
        /*0004*/ 	.word	index@(_Z10matrix_mulPiS_S_)
        /*0008*/ 	.word	0x00000014


	//----- nvinfo : EIATTR_FRAME_SIZE
	.align		4
.L_1:
        /*000c*/ 	.byte	0x04, 0x11
        /*000e*/ 	.short	(.L_3 - .L_2)
	.align		4
.L_2:
        /*0010*/ 	.word	index@(_Z10matrix_mulPiS_S_)
        /*0014*/ 	.word	0x00000000


	//----- nvinfo : EIATTR_MIN_STACK_SIZE
	.align		4
.L_3:
        /*0018*/ 	.byte	0x04, 0x12
        /*001a*/ 	.short	(.L_5 - .L_4)
	.align		4
.L_4:
        /*001c*/ 	.word	index@(_Z10matrix_mulPiS_S_)
        /*0020*/ 	.word	0x00000000
.L_5:


//--------------------- .nv.compat                --------------------------
	.section	.nv.compat,"",@"SHT_CUDA_COMPAT_INFO"
	.align	4
        /*0000*/ 	.byte	0x02, 0x09, 0x00, 0x00, 0x02, 0x02, 0x01, 0x00, 0x02, 0x05, 0x05, 0x00, 0x03, 0x07, 0x01, 0x01
        /*0010*/ 	.byte	0x02, 0x03, 0x00, 0x00, 0x02, 0x06, 0x01, 0x00, 0x04, 0x0b, 0x08, 0x00, 0x09, 0x00, 0x00, 0x00
        /*0020*/ 	.byte	0x00, 0x00, 0x00, 0x00


//--------------------- .nv.info._Z10matrix_mulPiS_S_ --------------------------
	.section	.nv.info._Z10matrix_mulPiS_S_,"",@"SHT_CUDA_INFO"
	.sectionflags	@""
	.align	4


	//----- nvinfo : EIATTR_CUDA_API_VERSION
	.align		4
        /*0000*/ 	.byte	0x04, 0x37
        /*0002*/ 	.short	(.L_7 - .L_6)
.L_6:
        /*0004*/ 	.word	0x00000082


	//----- nvinfo : EIATTR_KPARAM_INFO
	.align		4
.L_7:
        /*0008*/ 	.byte	0x04, 0x17
        /*000a*/ 	.short	(.L_9 - .L_8)
.L_8:
        /*000c*/ 	.word	0x00000000
        /*0010*/ 	.short	0x0002
        /*0012*/ 	.short	0x0010
        /*0014*/ 	.byte	0x00, 0xf5, 0x21, 0x00


	//----- nvinfo : EIATTR_KPARAM_INFO
	.align		4
.L_9:
        /*0018*/ 	.byte	0x04, 0x17
        /*001a*/ 	.short	(.L_11 - .L_10)
.L_10:
        /*001c*/ 	.word	0x00000000
        /*0020*/ 	.short	0x0001
        /*0022*/ 	.short	0x0008
        /*0024*/ 	.byte	0x00, 0xf5, 0x21, 0x00


	//----- nvinfo : EIATTR_KPARAM_INFO
	.align		4
.L_11:
        /*0028*/ 	.byte	0x04, 0x17
        /*002a*/ 	.short	(.L_13 - .L_12)
.L_12:
        /*002c*/ 	.word	0x00000000
        /*0030*/ 	.short	0x0000
        /*0032*/ 	.short	0x0000
        /*0034*/ 	.byte	0x00, 0xf5, 0x21, 0x00


	//----- nvinfo : EIATTR_SPARSE_MMA_MASK
	.align		4
.L_13:
        /*0038*/ 	.byte	0x03, 0x50
        /*003a*/ 	.short	0x0000


	//----- nvinfo : EIATTR_MAXREG_COUNT
	.align		4
        /*003c*/ 	.byte	0x03, 0x1b
        /*003e*/ 	.short	0x00ff


	//----- nvinfo : EIATTR_MERCURY_ISA_VERSION
	.align		4
        /*0040*/ 	.byte	0x03, 0x5f
        /*0042*/ 	.short	0x0101


	//----- nvinfo : EIATTR_VRC_CTA_INIT_COUNT
	.align		4
        /*0044*/ 	.byte	0x02, 0x4a
	.zero		1
	.zero		1


	//----- nvinfo : EIATTR_EXIT_INSTR_OFFSETS
	.align		4
        /*0048*/ 	.byte	0x04, 0x1c
        /*004a*/ 	.short	(.L_15 - .L_14)


	//   ....[0]....
.L_14:
        /*004c*/ 	.word	0x000000b0


	//   ....[1]....
        /*0050*/ 	.word	0x00000220


	//----- nvinfo : EIATTR_CBANK_PARAM_SIZE
	.align		4
.L_15:
        /*0054*/ 	.byte	0x03, 0x19
        /*0056*/ 	.short	0x0018


	//----- nvinfo : EIATTR_PARAM_CBANK
	.align		4
        /*0058*/ 	.byte	0x04, 0x0a
        /*005a*/ 	.short	(.L_17 - .L_16)
	.align		4
.L_16:
        /*005c*/ 	.word	index@(.nv.constant0._Z10matrix_mulPiS_S_)
        /*0060*/ 	.short	0x0380
        /*0062*/ 	.short	0x0018


	//----- nvinfo : EIATTR_SW_WAR
	.align		4
.L_17:
        /*0064*/ 	.byte	0x04, 0x36
        /*0066*/ 	.short	(.L_19 - .L_18)
.L_18:
        /*0068*/ 	.word	0x00000008
.L_19:


//--------------------- .nv.callgraph             --------------------------
	.section	.nv.callgraph,"",@"SHT_CUDA_CALLGRAPH"
	.align	4
	.sectionentsize	8
	.align		4
        /*0000*/ 	.word	0x00000000
	.align		4
        /*0004*/ 	.word	0xffffffff
	.align		4
        /*0008*/ 	.word	0x00000000
	.align		4
        /*000c*/ 	.word	0xfffffffe
	.align		4
        /*0010*/ 	.word	0x00000000
	.align		4
        /*0014*/ 	.word	0xfffffffd
	.align		4
        /*0018*/ 	.word	0x00000000
	.align		4
        /*001c*/ 	.word	0xfffffffc


//--------------------- .text._Z10matrix_mulPiS_S_ --------------------------
	.section	.text._Z10matrix_mulPiS_S_,"ax",@progbits
	.align	128
        .global         _Z10matrix_mulPiS_S_
        .type           _Z10matrix_mulPiS_S_,@function
        .size           _Z10matrix_mulPiS_S_,(.L_x_1 - _Z10matrix_mulPiS_S_)
        .other          _Z10matrix_mulPiS_S_,@"STO_CUDA_ENTRY STV_DEFAULT"
_Z10matrix_mulPiS_S_:
.text._Z10matrix_mulPiS_S_:
[----:B------:R-:W-:Y:S01]  /*0000*/  LDC R1, c[0x0][0x37c] ;  /* 0x0000df00ff017b82 */ /* 0x000fe20000000800 */
[----:B------:R-:W0:Y:S01]  /*0010*/  S2R R9, SR_CTAID.Y ;  /* 0x0000000000097919 */ /* 0x000e220000002600 */
[----:B------:R-:W1:Y:S01]  /*0020*/  LDCU UR4, c[0x0][0x360] ;  /* 0x00006c00ff0477ac */ /* 0x000e620008000800 */
[----:B------:R-:W0:Y:S01]  /*0030*/  S2R R2, SR_TID.Y ;  /* 0x0000000000027919 */ /* 0x000e220000002200 */
[----:B------:R-:W0:Y:S01]  /*0040*/  LDCU UR5, c[0x0][0x364] ;  /* 0x00006c80ff0577ac */ /* 0x000e220008000800 */
[----:B------:R-:W1:Y:S01]  /*0050*/  S2R R0, SR_CTAID.X ;  /* 0x0000000000007919 */ /* 0x000e620000002500 */
[----:B------:R-:W1:Y:S01]  /*0060*/  S2R R3, SR_TID.X ;  /* 0x0000000000037919 */ /* 0x000e620000002100 */
[----:B0-----:R-:W-:-:S05]  /*0070*/  IMAD R9, R9, UR5, R2 ;  /* 0x0000000509097c24 */ /* 0x001fca000f8e0202 */
[----:B------:R-:W-:Y:S01]  /*0080*/  ISETP.GT.U32.AND P0, PT, R9, 0x4, PT ;  /* 0x000000040900780c */ /* 0x000fe20003f04070 */
[----:B-1----:R-:W-:-:S05]  /*0090*/  IMAD R0, R0, UR4, R3 ;  /* 0x0000000400007c24 */ /* 0x002fca000f8e0203 */
[----:B------:R-:W-:-:S13]  /*00a0*/  ISETP.GT.OR P0, PT, R0, 0x2, P0 ;  /* 0x000000020000780c */ /* 0x000fda0000704670 */
[----:B------:R-:W-:Y:S05]  /*00b0*/  @P0 EXIT ;  /* 0x000000000000094d */ /* 0x000fea0003800000 */
[----:B------:R-:W0:Y:S01]  /*00c0*/  LDC.64 R4, c[0x0][0x380] ;  /* 0x0000e000ff047b82 */ /* 0x000e220000000a00 */
[----:B------:R-:W1:Y:S01]  /*00d0*/  LDCU.64 UR4, c[0x0][0x358] ;  /* 0x00006b00ff0477ac */ /* 0x000e620008000a00 */
[----:B------:R-:W-:-:S06]  /*00e0*/  SHF.L.U32 R3, R0, 0x2, RZ ;  /* 0x0000000200037819 */ /* 0x000fcc00000006ff */
[----:B------:R-:W2:Y:S01]  /*00f0*/  LDC.64 R6, c[0x0][0x388] ;  /* 0x0000e200ff067b82 */ /* 0x000ea20000000a00 */
[----:B0-----:R-:W-:-:S07]  /*0100*/  IMAD.WIDE R4, R3, 0x4, R4 ;  /* 0x0000000403047825 */ /* 0x001fce00078e0204 */
[----:B------:R-:W0:Y:S01]  /*0110*/  LDC.64 R2, c[0x0][0x390] ;  /* 0x0000e400ff027b82 */ /* 0x000e220000000a00 */
[----:B-1----:R-:W3:Y:S01]  /*0120*/  LDG.E R8, desc[UR4][R4.64] ;  /* 0x0000000404087981 */ /* 0x002ee2000c1e1900 */
[----:B--2---:R-:W-:-:S03]  /*0130*/  IMAD.WIDE.U32 R6, R9, 0x4, R6 ;  /* 0x0000000409067825 */ /* 0x004fc600078e0006 */
[----:B------:R-:W2:Y:S04]  /*0140*/  LDG.E R13, desc[UR4][R4.64+0x4] ;  /* 0x00000404040d7981 */ /* 0x000ea8000c1e1900 */
[----:B------:R-:W3:Y:S04]  /*0150*/  LDG.E R11, desc[UR4][R6.64] ;  /* 0x00000004060b7981 */ /* 0x000ee8000c1e1900 */
[----:B------:R-:W2:Y:S04]  /*0160*/  LDG.E R10, desc[UR4][R6.64+0x14] ;  /* 0x00001404060a7981 */ /* 0x000ea8000c1e1900 */
[----:B------:R-:W4:Y:S04]  /*0170*/  LDG.E R15, desc[UR4][R4.64+0x8] ;  /* 0x00000804040f7981 */ /* 0x000f28000c1e1900 */
[----:B------:R-:W4:Y:S04]  /*0180*/  LDG.E R12, desc[UR4][R6.64+0x28] ;  /* 0x00002804060c7981 */ /* 0x000f28000c1e1900 */
[----:B------:R-:W5:Y:S04]  /*0190*/  LDG.E R17, desc[UR4][R4.64+0xc] ;  /* 0x00000c0404117981 */ /* 0x000f68000c1e1900 */
[----:B------:R-:W5:Y:S01]  /*01a0*/  LDG.E R14, desc[UR4][R6.64+0x3c] ;  /* 0x00003c04060e7981 */ /* 0x000f62000c1e1900 */
[----:B------:R-:W-:-:S04]  /*01b0*/  IMAD R9, R0, 0x5, R9 ;  /* 0x0000000500097824 */ /* 0x000fc800078e0209 */
[----:B0-----:R-:W-:-:S04]  /*01c0*/  IMAD.WIDE R2, R9, 0x4, R2 ;  /* 0x0000000409027825 */ /* 0x001fc800078e0202 */
[----:B---3--:R-:W-:-:S04]  /*01d0*/  IMAD R8, R8, R11, RZ ;  /* 0x0000000b08087224 */ /* 0x008fc800078e02ff */
[----:B--2---:R-:W-:-:S04]  /*01e0*/  IMAD R8, R13, R10, R8 ;  /* 0x0000000a0d087224 */ /* 0x004fc800078e0208 */
[----:B----4-:R-:W-:-:S04]  /*01f0*/  IMAD R8, R15, R12, R8 ;  /* 0x0000000c0f087224 */ /* 0x010fc800078e0208 */
[----:B-----5:R-:W-:-:S05]  /*0200*/  IMAD R17, R17, R14, R8 ;  /* 0x0000000e11117224 */ /* 0x020fca00078e0208 */
[----:B------:R-:W-:Y:S01]  /*0210*/  STG.E desc[UR4][R2.64], R17 ;  /* 0x0000001102007986 */ /* 0x000fe2000c101904 */
[----:B------:R-:W-:Y:S05]  /*0220*/  EXIT ;  /* 0x000000000000794d */ /* 0x000fea0003800000 */
.L_x_0:
[----:B------:R-:W-:-:S00]  /*0230*/  BRA `(.L_x_0) ;  /* 0xfffffffc00fc7947 */ /* 0x000fc0000383ffff */
[----:B------:R-:W-:-:S00]  /*0240*/  NOP ;  /* 0x0000000000007918 */ /* 0x000fc00000000000 */
        /* <DEDUP_REMOVED lines=11> */
.L_x_1:


//--------------------- .nv.shared.reserved.0     --------------------------
	.section	.nv.shared.reserved.0,"aw",@nobits
	.weak		__nv_reservedSMEM_offset_0_alias
	.size		__nv_reservedSMEM_offset_0_alias, 0, 64
	.other		__nv_reservedSMEM_offset_0_alias,@"STO_CUDA_RESERVED_SHARED STV_DEFAULT"
__nv_reservedSMEM_offset_0_alias:
	.zero		0
	.zero		64


//--------------------- .nv.constant0._Z10matrix_mulPiS_S_ --------------------------
	.section	.nv.constant0._Z10matrix_mulPiS_S_,"a",@progbits
	.sectionflags	@""
	.align	4
.nv.constant0._Z10matrix_mulPiS_S_:
	.zero		920


//--------------------- SYMBOLS --------------------------

	.type		.nv.reservedSmem.offset0,@object
	.size		.nv.reservedSmem.offset0,0x4
